//
// Generated by NVIDIA NVVM Compiler
//
// Compiler Build ID: CL-36424714
// Cuda compilation tools, release 13.0, V13.0.88
// Based on NVVM 20.0.0
//

.version 9.0
.target sm_100
.address_size 64

	// .globl	_Z17blelloch_up_sweepPii

.visible .entry _Z17blelloch_up_sweepPii(
	.param .u64 .ptr .align 1 _Z17blelloch_up_sweepPii_param_0,
	.param .u32 _Z17blelloch_up_sweepPii_param_1
)
{
	.reg .pred 	%p<4>;
	.reg .b32 	%r<20>;
	.reg .b64 	%rd<7>;

	ld.param.u64 	%rd2, [_Z17blelloch_up_sweepPii_param_0];
	ld.param.u32 	%r8, [_Z17blelloch_up_sweepPii_param_1];
	mov.u32 	%r9, %tid.x;
	mov.u32 	%r10, %ctaid.x;
	mov.u32 	%r11, %ntid.x;
	mad.lo.s32 	%r1, %r10, %r11, %r9;
	shr.s32 	%r18, %r8, 1;
	setp.lt.s32 	%p1, %r18, 1;
	@%p1 bra 	$L__BB0_5;
	shl.b32 	%r3, %r1, 1;
	cvta.to.global.u64 	%rd1, %rd2;
	mov.b32 	%r19, 1;
$L__BB0_2:
	bar.sync 	0;
	setp.ge.s32 	%p2, %r1, %r18;
	@%p2 bra 	$L__BB0_4;
	mad.lo.s32 	%r13, %r3, %r19, %r19;
	add.s32 	%r14, %r13, -1;
	mul.wide.s32 	%rd3, %r14, 4;
	add.s64 	%rd4, %rd1, %rd3;
	ld.global.u32 	%r15, [%rd4];
	mul.wide.s32 	%rd5, %r19, 4;
	add.s64 	%rd6, %rd4, %rd5;
	ld.global.u32 	%r16, [%rd6];
	add.s32 	%r17, %r16, %r15;
	st.global.u32 	[%rd6], %r17;
$L__BB0_4:
	shl.b32 	%r19, %r19, 1;
	shr.u32 	%r7, %r18, 1;
	setp.gt.u32 	%p3, %r18, 1;
	mov.u32 	%r18, %r7;
	@%p3 bra 	$L__BB0_2;
$L__BB0_5:
	ret;

}
	// .globl	_Z19blelloch_down_sweepPii
.visible .entry _Z19blelloch_down_sweepPii(
	.param .u64 .ptr .align 1 _Z19blelloch_down_sweepPii_param_0,
	.param .u32 _Z19blelloch_down_sweepPii_param_1
)
{
	.reg .pred 	%p<5>;
	.reg .b32 	%r<21>;
	.reg .b64 	%rd<9>;

	ld.param.u64 	%rd2, [_Z19blelloch_down_sweepPii_param_0];
	ld.param.u32 	%r7, [_Z19blelloch_down_sweepPii_param_1];
	cvta.to.global.u64 	%rd1, %rd2;
	mov.u32 	%r8, %tid.x;
	mov.u32 	%r9, %ctaid.x;
	mov.u32 	%r10, %ntid.x;
	mad.lo.s32 	%r1, %r9, %r10, %r8;
	setp.ne.s32 	%p1, %r1, 0;
	@%p1 bra 	$L__BB1_2;
	mul.wide.s32 	%rd3, %r7, 4;
	add.s64 	%rd4, %rd1, %rd3;
	mov.b32 	%r11, 0;
	st.global.u32 	[%rd4+-4], %r11;
$L__BB1_2:
	setp.lt.s32 	%p2, %r7, 2;
	@%p2 bra 	$L__BB1_7;
	shl.b32 	%r2, %r1, 1;
	mov.b32 	%r19, 1;
	mov.u32 	%r20, %r7;
$L__BB1_4:
	shr.u32 	%r20, %r20, 1;
	bar.sync 	0;
	setp.ge.s32 	%p3, %r1, %r19;
	@%p3 bra 	$L__BB1_6;
	mad.lo.s32 	%r13, %r2, %r20, %r20;
	add.s32 	%r14, %r13, -1;
	mul.wide.s32 	%rd5, %r14, 4;
	add.s64 	%rd6, %rd1, %rd5;
	ld.global.u32 	%r15, [%rd6];
	shl.b32 	%r16, %r20, 2;
	cvt.u64.u32 	%rd7, %r16;
	add.s64 	%rd8, %rd6, %rd7;
	ld.global.u32 	%r17, [%rd8];
	st.global.u32 	[%rd6], %r17;
	add.s32 	%r18, %r17, %r15;
	st.global.u32 	[%rd8], %r18;
$L__BB1_6:
	shl.b32 	%r19, %r19, 1;
	setp.lt.s32 	%p4, %r19, %r7;
	@%p4 bra 	$L__BB1_4;
$L__BB1_7:
	ret;

}


// ===== COMPILED SASS (sm_100) =====

	.target	sm_100

	.elftype	@"ET_EXEC"


//--------------------- .note.nv.tkinfo           --------------------------
	.section	.note.nv.tkinfo,"",@"SHT_NOTE"
	.sectionflags	@"SHF_NOTE_NV_TKINFO"
	.tkinfo
        /*0018*/ 	.word	0x00000002
        /*0030*/ 	.string	""
        /*0030*/ 	.string	"ptxas"
        /*0030*/ 	.string	"Cuda compilation tools, release 13.0, V13.0.88"
        /*0030*/ 	.string	"Build cuda_13.0.r13.0/compiler.36424714_0"
        /*0030*/ 	.string	"-arch sm_100 -m 64 "



//--------------------- .note.nv.cuinfo           --------------------------
	.section	.note.nv.cuinfo,"",@"SHT_NOTE"
	.sectionflags	@"SHF_NOTE_NV_CUINFO"
        /*0018*/ 	.short	0x0002
        /*001a*/ 	.short	0x0064
        /*001c*/ 	.short	0x0082
	.zero		2


//--------------------- .nv.info                  --------------------------
	.section	.nv.info,"",@"SHT_CUDA_INFO"
	.align	4


	//----- nvinfo : EIATTR_REGCOUNT
	.align		4
        /*0000*/ 	.byte	0x04, 0x2f
        /*0002*/ 	.short	(.L_1 - .L_0)
	.align		4
.L_0:
        /*0004*/ 	.word	index@(_Z17blelloch_up_sweepPii)
        /*0008*/ 	.word	0x0000000e


	//----- nvinfo : EIATTR_FRAME_SIZE
	.align		4
.L_1:
        /*000c*/ 	.byte	0x04, 0x11
        /*000e*/ 	.short	(.L_3 - .L_2)
	.align		4
.L_2:
        /*0010*/ 	.word	index@(_Z17blelloch_up_sweepPii)
        /*0014*/ 	.word	0x00000000


	//----- nvinfo : EIATTR_REGCOUNT
	.align		4
.L_3:
        /*0018*/ 	.byte	0x04, 0x2f
        /*001a*/ 	.short	(.L_5 - .L_4)
	.align		4
.L_4:
        /*001c*/ 	.word	index@(_Z19blelloch_down_sweepPii)
        /*0020*/ 	.word	0x00000010


	//----- nvinfo : EIATTR_FRAME_SIZE
	.align		4
.L_5:
        /*0024*/ 	.byte	0x04, 0x11
        /*0026*/ 	.short	(.L_7 - .L_6)
	.align		4
.L_6:
        /*0028*/ 	.word	index@(_Z19blelloch_down_sweepPii)
        /*002c*/ 	.word	0x00000000


	//----- nvinfo : EIATTR_MIN_STACK_SIZE
	.align		4
.L_7:
        /*0030*/ 	.byte	0x04, 0x12
        /*0032*/ 	.short	(.L_9 - .L_8)
	.align		4
.L_8:
        /*0034*/ 	.word	index@(_Z19blelloch_down_sweepPii)
        /*0038*/ 	.word	0x00000000


	//----- nvinfo : EIATTR_MIN_STACK_SIZE
	.align		4
.L_9:
        /*003c*/ 	.byte	0x04, 0x12
        /*003e*/ 	.short	(.L_11 - .L_10)
	.align		4
.L_10:
        /*0040*/ 	.word	index@(_Z17blelloch_up_sweepPii)
        /*0044*/ 	.word	0x00000000
.L_11:


//--------------------- .nv.compat                --------------------------
	.section	.nv.compat,"",@"SHT_CUDA_COMPAT_INFO"
	.align	4
        /*0000*/ 	.byte	0x02, 0x09, 0x00, 0x00, 0x02, 0x02, 0x01, 0x00, 0x02, 0x05, 0x05, 0x00, 0x03, 0x07, 0x01, 0x01
        /*0010*/ 	.byte	0x02, 0x03, 0x00, 0x00, 0x02, 0x06, 0x01, 0x00, 0x04, 0x0b, 0x08, 0x00, 0x09, 0x00, 0x00, 0x00
        /*0020*/ 	.byte	0x00, 0x00, 0x00, 0x00


//--------------------- .nv.info._Z19blelloch_down_sweepPii --------------------------
	.section	.nv.info._Z19blelloch_down_sweepPii,"",@"SHT_CUDA_INFO"
	.sectionflags	@""
	.align	4


	//----- nvinfo : EIATTR_CUDA_API_VERSION
	.align		4
        /*0000*/ 	.byte	0x04, 0x37
        /*0002*/ 	.short	(.L_13 - .L_12)
.L_12:
        /*0004*/ 	.word	0x00000082


	//----- nvinfo : EIATTR_KPARAM_INFO
	.align		4
.L_13:
        /*0008*/ 	.byte	0x04, 0x17
        /*000a*/ 	.short	(.L_15 - .L_14)
.L_14:
        /*000c*/ 	.word	0x00000000
        /*0010*/ 	.short	0x0001
        /*0012*/ 	.short	0x0008
        /*0014*/ 	.byte	0x00, 0xf0, 0x11, 0x00


	//----- nvinfo : EIATTR_KPARAM_INFO
	.align		4
.L_15:
        /*0018*/ 	.byte	0x04, 0x17
        /*001a*/ 	.short	(.L_17 - .L_16)
.L_16:
        /*001c*/ 	.word	0x00000000
        /*0020*/ 	.short	0x0000
        /*0022*/ 	.short	0x0000
        /*0024*/ 	.byte	0x00, 0xf5, 0x21, 0x00


	//----- nvinfo : EIATTR_SPARSE_MMA_MASK
	.align		4
.L_17:
        /*0028*/ 	.byte	0x03, 0x50
        /*002a*/ 	.short	0x0000


	//----- nvinfo : EIATTR_MAXREG_COUNT
	.align		4
        /*002c*/ 	.byte	0x03, 0x1b
        /*002e*/ 	.short	0x00ff


	//----- nvinfo : EIATTR_NUM_BARRIERS
	.align		4
        /*0030*/ 	.byte	0x02, 0x4c
        /*0032*/ 	.byte	0x01
	.zero		1


	//----- nvinfo : EIATTR_MERCURY_ISA_VERSION
	.align		4
        /*0034*/ 	.byte	0x03, 0x5f
        /*0036*/ 	.short	0x0101


	//----- nvinfo : EIATTR_VRC_CTA_INIT_COUNT
	.align		4
        /*0038*/ 	.byte	0x02, 0x4a
	.zero		1
	.zero		1


	//----- nvinfo : EIATTR_EXIT_INSTR_OFFSETS
	.align		4
        /*003c*/ 	.byte	0x04, 0x1c
        /*003e*/ 	.short	(.L_19 - .L_18)


	//   ....[0]....
.L_18:
        /*0040*/ 	.word	0x000000c0


	//   ....[1]....
        /*0044*/ 	.word	0x00000260


	//----- nvinfo : EIATTR_CRS_STACK_SIZE
	.align		4
.L_19:
        /*0048*/ 	.byte	0x04, 0x1e
        /*004a*/ 	.short	(.L_21 - .L_20)
.L_20:
        /*004c*/ 	.word	0x00000000


	//----- nvinfo : EIATTR_CBANK_PARAM_SIZE
	.align		4
.L_21:
        /*0050*/ 	.byte	0x03, 0x19
        /*0052*/ 	.short	0x000c


	//----- nvinfo : EIATTR_PARAM_CBANK
	.align		4
        /*0054*/ 	.byte	0x04, 0x0a
        /*0056*/ 	.short	(.L_23 - .L_22)
	.align		4
.L_22:
        /*0058*/ 	.word	index@(.nv.constant0._Z19blelloch_down_sweepPii)
        /*005c*/ 	.short	0x0380
        /*005e*/ 	.short	0x000c


	//----- nvinfo : EIATTR_SW_WAR
	.align		4
.L_23:
        /*0060*/ 	.byte	0x04, 0x36
        /*0062*/ 	.short	(.L_25 - .L_24)
.L_24:
        /*0064*/ 	.word	0x00000008
.L_25:


//--------------------- .nv.info._Z17blelloch_up_sweepPii --------------------------
	.section	.nv.info._Z17blelloch_up_sweepPii,"",@"SHT_CUDA_INFO"
	.sectionflags	@""
	.align	4


	//----- nvinfo : EIATTR_CUDA_API_VERSION
	.align		4
        /*0000*/ 	.byte	0x04, 0x37
        /*0002*/ 	.short	(.L_27 - .L_26)
.L_26:
        /*0004*/ 	.word	0x00000082


	//----- nvinfo : EIATTR_KPARAM_INFO
	.align		4
.L_27:
        /*0008*/ 	.byte	0x04, 0x17
        /*000a*/ 	.short	(.L_29 - .L_28)
.L_28:
        /*000c*/ 	.word	0x00000000
        /*0010*/ 	.short	0x0001
        /*0012*/ 	.short	0x0008
        /*0014*/ 	.byte	0x00, 0xf0, 0x11, 0x00


	//----- nvinfo : EIATTR_KPARAM_INFO
	.align		4
.L_29:
        /*0018*/ 	.byte	0x04, 0x17
        /*001a*/ 	.short	(.L_31 - .L_30)
.L_30:
        /*001c*/ 	.word	0x00000000
        /*0020*/ 	.short	0x0000
        /*0022*/ 	.short	0x0000
        /*0024*/ 	.byte	0x00, 0xf5, 0x21, 0x00


	//----- nvinfo : EIATTR_SPARSE_MMA_MASK
	.align		4
.L_31:
        /*0028*/ 	.byte	0x03, 0x50
        /*002a*/ 	.short	0x0000


	//----- nvinfo : EIATTR_MAXREG_COUNT
	.align		4
        /*002c*/ 	.byte	0x03, 0x1b
        /*002e*/ 	.short	0x00ff


	//----- nvinfo : EIATTR_NUM_BARRIERS
	.align		4
        /*0030*/ 	.byte	0x02, 0x4c
        /*0032*/ 	.byte	0x01
	.zero		1


	//----- nvinfo : EIATTR_MERCURY_ISA_VERSION
	.align		4
        /*0034*/ 	.byte	0x03, 0x5f
        /*0036*/ 	.short	0x0101


	//----- nvinfo : EIATTR_VRC_CTA_INIT_COUNT
	.align		4
        /*0038*/ 	.byte	0x02, 0x4a
	.zero		1
	.zero		1


	//----- nvinfo : EIATTR_EXIT_INSTR_OFFSETS
	.align		4
        /*003c*/ 	.byte	0x04, 0x1c
        /*003e*/ 	.short	(.L_33 - .L_32)


	//   ....[0]....
.L_32:
        /*0040*/ 	.word	0x00000070


	//   ....[1]....
        /*0044*/ 	.word	0x000001f0


	//----- nvinfo : EIATTR_CRS_STACK_SIZE
	.align		4
.L_33:
        /*0048*/ 	.byte	0x04, 0x1e
        /*004a*/ 	.short	(.L_35 - .L_34)
.L_34:
        /*004c*/ 	.word	0x00000000


	//----- nvinfo : EIATTR_CBANK_PARAM_SIZE
	.align		4
.L_35:
        /*0050*/ 	.byte	0x03, 0x19
        /*0052*/ 	.short	0x000c


	//----- nvinfo : EIATTR_PARAM_CBANK
	.align		4
        /*0054*/ 	.byte	0x04, 0x0a
        /*0056*/ 	.short	(.L_37 - .L_36)
	.align		4
.L_36:
        /*0058*/ 	.word	index@(.nv.constant0._Z17blelloch_up_sweepPii)
        /*005c*/ 	.short	0x0380
        /*005e*/ 	.short	0x000c


	//----- nvinfo : EIATTR_SW_WAR
	.align		4
.L_37:
        /*0060*/ 	.byte	0x04, 0x36
        /*0062*/ 	.short	(.L_39 - .L_38)
.L_38:
        /*0064*/ 	.word	0x00000008
.L_39:


//--------------------- .nv.callgraph             --------------------------
	.section	.nv.callgraph,"",@"SHT_CUDA_CALLGRAPH"
	.align	4
	.sectionentsize	8
	.align		4
        /*0000*/ 	.word	0x00000000
	.align		4
        /*0004*/ 	.word	0xffffffff
	.align		4
        /*0008*/ 	.word	0x00000000
	.align		4
        /*000c*/ 	.word	0xfffffffe
	.align		4
        /*0010*/ 	.word	0x00000000
	.align		4
        /*0014*/ 	.word	0xfffffffd
	.align		4
        /*0018*/ 	.word	0x00000000
	.align		4
        /*001c*/ 	.word	0xfffffffc


//--------------------- .text._Z19blelloch_down_sweepPii --------------------------
	.section	.text._Z19blelloch_down_sweepPii,"ax",@progbits
	.align	128
        .global         _Z19blelloch_down_sweepPii
        .type           _Z19blelloch_down_sweepPii,@function
        .size           _Z19blelloch_down_sweepPii,(.L_x_8 - _Z19blelloch_down_sweepPii)
        .other          _Z19blelloch_down_sweepPii,@"STO_CUDA_ENTRY STV_DEFAULT"
_Z19blelloch_down_sweepPii:
.text._Z19blelloch_down_sweepPii:
[----:B------:R-:W-:Y:S01]  /*0000*/  LDC R1, c[0x0][0x37c] ;  /* 0x0000df00ff017b82 */ /* 0x000fe20000000800 */
[----:B------:R-:W0:Y:S07]  /*0010*/  S2R R0, SR_TID.X ;  /* 0x0000000000007919 */ /* 0x000e2e0000002100 */
[----:B------:R-:W0:Y:S01]  /*0020*/  S2UR UR4, SR_CTAID.X ;  /* 0x00000000000479c3 */ /* 0x000e220000002500 */
[----:B------:R-:W1:Y:S07]  /*0030*/  LDCU.64 UR6, c[0x0][0x358] ;  /* 0x00006b00ff0677ac */ /* 0x000e6e0008000a00 */
[----:B------:R-:W0:Y:S08]  /*0040*/  LDC R3, c[0x0][0x360] ;  /* 0x0000d800ff037b82 */ /* 0x000e300000000800 */
[----:B------:R-:W2:Y:S01]  /*0050*/  LDC R5, c[0x0][0x388] ;  /* 0x0000e200ff057b82 */ /* 0x000ea20000000800 */
[----:B0-----:R-:W-:-:S05]  /*0060*/  IMAD R0, R3, UR4, R0 ;  /* 0x0000000403007c24 */ /* 0x001fca000f8e0200 */
[----:B------:R-:W-:Y:S02]  /*0070*/  ISETP.NE.AND P0, PT, R0, RZ, PT ;  /* 0x000000ff0000720c */ /* 0x000fe40003f05270 */
[----:B--2---:R-:W-:-:S11]  /*0080*/  ISETP.GE.AND P1, PT, R5, 0x2, PT ;  /* 0x000000020500780c */ /* 0x004fd60003f26270 */
[----:B------:R-:W0:Y:S02]  /*0090*/  @!P0 LDC.64 R2, c[0x0][0x380] ;  /* 0x0000e000ff028b82 */ /* 0x000e240000000a00 */
[----:B0-----:R-:W-:-:S05]  /*00a0*/  @!P0 IMAD.WIDE R2, R5, 0x4, R2 ;  /* 0x0000000405028825 */ /* 0x001fca00078e0202 */
[----:B-1----:R0:W-:Y:S01]  /*00b0*/  @!P0 STG.E desc[UR6][R2.64+-0x4], RZ ;  /* 0xfffffcff02008986 */ /* 0x0021e2000c101906 */
[----:B------:R-:W-:Y:S05]  /*00c0*/  @!P1 EXIT ;  /* 0x000000000000994d */ /* 0x000fea0003800000 */
[----:B------:R-:W1:Y:S01]  /*00d0*/  LDC.64 R6, c[0x0][0x380] ;  /* 0x0000e000ff067b82 */ /* 0x000e620000000a00 */
[----:B------:R-:W2:Y:S01]  /*00e0*/  LDCU UR4, c[0x0][0x388] ;  /* 0x00007100ff0477ac */ /* 0x000ea20008000800 */
[----:B------:R-:W-:Y:S01]  /*00f0*/  IMAD.SHL.U32 R8, R0, 0x2, RZ ;  /* 0x0000000200087824 */ /* 0x000fe200078e00ff */
[----:B------:R-:W3:Y:S01]  /*0100*/  LDCU UR5, c[0x0][0x388] ;  /* 0x00007100ff0577ac */ /* 0x000ee20008000800 */
[----:B--2---:R-:W-:Y:S01]  /*0110*/  MOV R9, UR4 ;  /* 0x0000000400097c02 */ /* 0x004fe20008000f00 */
[----:B------:R-:W-:-:S06]  /*0120*/  UMOV UR4, 0x1 ;  /* 0x0000000100047882 */ /* 0x000fcc0000000000 */
.L_x_2:
[----:B------:R-:W-:Y:S01]  /*0130*/  BAR.SYNC.DEFER_BLOCKING 0x0 ;  /* 0x0000000000007b1d */ /* 0x000fe20000010000 */
[----:B------:R-:W-:Y:S01]  /*0140*/  ISETP.GE.AND P0, PT, R0, UR4, PT ;  /* 0x0000000400007c0c */ /* 0x000fe2000bf06270 */
[----:B------:R-:W-:Y:S01]  /*0150*/  USHF.L.U32 UR4, UR4, 0x1, URZ ;  /* 0x0000000104047899 */ /* 0x000fe200080006ff */
[----:B------:R-:W-:-:S03]  /*0160*/  SHF.R.U32.HI R9, RZ, 0x1, R9 ;  /* 0x00000001ff097819 */ /* 0x000fc60000011609 */
[----:B------:R-:W-:Y:S08]  /*0170*/  BSSY.RECONVERGENT B0, `(.L_x_0) ;  /* 0x000000c000007945 */ /* 0x000ff00003800200 */
[----:B--2---:R-:W-:Y:S05]  /*0180*/  @P0 BRA `(.L_x_1) ;  /* 0x0000000000280947 */ /* 0x004fea0003800000 */
[----:B0-----:R-:W-:-:S04]  /*0190*/  IMAD R2, R8, R9, R9 ;  /* 0x0000000908027224 */ /* 0x001fc800078e0209 */
[----:B------:R-:W-:-:S04]  /*01a0*/  VIADD R3, R2, 0xffffffff ;  /* 0xffffffff02037836 */ /* 0x000fc80000000000 */
[----:B-1----:R-:W-:-:S03]  /*01b0*/  IMAD.WIDE R2, R3, 0x4, R6 ;  /* 0x0000000403027825 */ /* 0x002fc600078e0206 */
[----:B------:R-:W-:Y:S02]  /*01c0*/  LEA R4, P0, R9, R2, 0x2 ;  /* 0x0000000209047211 */ /* 0x000fe400078010ff */
[----:B------:R-:W2:Y:S02]  /*01d0*/  LDG.E R10, desc[UR6][R2.64] ;  /* 0x00000006020a7981 */ /* 0x000ea4000c1e1900 */
[----:B------:R-:W-:-:S05]  /*01e0*/  IADD3.X R5, PT, PT, RZ, R3, RZ, P0, !PT ;  /* 0x00000003ff057210 */ /* 0x000fca00007fe4ff */
[----:B------:R-:W2:Y:S02]  /*01f0*/  LDG.E R11, desc[UR6][R4.64] ;  /* 0x00000006040b7981 */ /* 0x000ea4000c1e1900 */
[----:B--2---:R-:W-:Y:S02]  /*0200*/  IMAD.IADD R13, R10, 0x1, R11 ;  /* 0x000000010a0d7824 */ /* 0x004fe400078e020b */
[----:B------:R2:W-:Y:S04]  /*0210*/  STG.E desc[UR6][R2.64], R11 ;  /* 0x0000000b02007986 */ /* 0x0005e8000c101906 */
[----:B------:R2:W-:Y:S02]  /*0220*/  STG.E desc[UR6][R4.64], R13 ;  /* 0x0000000d04007986 */ /* 0x0005e4000c101906 */
.L_x_1:
[----:B---3--:R-:W-:Y:S05]  /*0230*/  BSYNC.RECONVERGENT B0 ;  /* 0x0000000000007941 */ /* 0x008fea0003800200 */
.L_x_0:
[----:B------:R-:W-:-:S09]  /*0240*/  UISETP.GE.AND UP0, UPT, UR4, UR5, UPT ;  /* 0x000000050400728c */ /* 0x000fd2000bf06270 */
[----:B------:R-:W-:Y:S05]  /*0250*/  BRA.U !UP0, `(.L_x_2) ;  /* 0xfffffffd08b47547 */ /* 0x000fea000b83ffff */
[----:B------:R-:W-:Y:S05]  /*0260*/  EXIT ;  /* 0x000000000000794d */ /* 0x000fea0003800000 */
.L_x_3:
[----:B------:R-:W-:-:S00]  /*0270*/  BRA `(.L_x_3) ;  /* 0xfffffffc00fc7947 */ /* 0x000fc0000383ffff */
[----:B------:R-:W-:-:S00]  /*0280*/  NOP ;  /* 0x0000000000007918 */ /* 0x000fc00000000000 */
[----:B------:R-:W-:-:S00]  /*0290*/  NOP ;  /* 0x0000000000007918 */ /* 0x000fc00000000000 */
[----:B------:R-:W-:-:S00]  /*02a0*/  NOP ;  /* 0x0000000000007918 */ /* 0x000fc00000000000 */
[----:B------:R-:W-:-:S00]  /*02b0*/  NOP ;  /* 0x0000000000007918 */ /* 0x000fc00000000000 */
[----:B------:R-:W-:-:S00]  /*02c0*/  NOP ;  /* 0x0000000000007918 */ /* 0x000fc00000000000 */
[----:B------:R-:W-:-:S00]  /*02d0*/  NOP ;  /* 0x0000000000007918 */ /* 0x000fc00000000000 */
[----:B------:R-:W-:-:S00]  /*02e0*/  NOP ;  /* 0x0000000000007918 */ /* 0x000fc00000000000 */
[----:B------:R-:W-:-:S00]  /*02f0*/  NOP ;  /* 0x0000000000007918 */ /* 0x000fc00000000000 */
.L_x_8:


//--------------------- .text._Z17blelloch_up_sweepPii --------------------------
	.section	.text._Z17blelloch_up_sweepPii,"ax",@progbits
	.align	128
        .global         _Z17blelloch_up_sweepPii
        .type           _Z17blelloch_up_sweepPii,@function
        .size           _Z17blelloch_up_sweepPii,(.L_x_9 - _Z17blelloch_up_sweepPii)
        .other          _Z17blelloch_up_sweepPii,@"STO_CUDA_ENTRY STV_DEFAULT"
_Z17blelloch_up_sweepPii:
.text._Z17blelloch_up_sweepPii:
[----:B------:R-:W-:Y:S08]  /*0000*/  LDC R1, c[0x0][0x37c] ;  /* 0x0000df00ff017b82 */ /* 0x000ff00000000800 */
[----:B------:R-:W0:Y:S01]  /*0010*/  LDC R4, c[0x0][0x388] ;  /* 0x0000e200ff047b82 */ /* 0x000e220000000800 */
[----:B------:R-:W1:Y:S07]  /*0020*/  S2R R0, SR_TID.X ;  /* 0x0000000000007919 */ /* 0x000e6e0000002100 */
[----:B------:R-:W2:Y:S08]  /*0030*/  LDC R5, c[0x0][0x360] ;  /* 0x0000d800ff057b82 */ /* 0x000eb00000000800 */
[----:B------:R-:W3:Y:S01]  /*0040*/  S2UR UR4, SR_CTAID.X ;  /* 0x00000000000479c3 */ /* 0x000ee20000002500 */
[----:B0-----:R-:W-:-:S04]  /*0050*/  SHF.R.S32.HI R4, RZ, 0x1, R4 ;  /* 0x00000001ff047819 */ /* 0x001fc80000011404 */
[----:B------:R-:W-:-:S13]  /*0060*/  ISETP.GE.AND P0, PT, R4, 0x1, PT ;  /* 0x000000010400780c */ /* 0x000fda0003f06270 */
[----:B-123--:R-:W-:Y:S05]  /*0070*/  @!P0 EXIT ;  /* 0x000000000000894d */ /* 0x00efea0003800000 */
[----:B------:R-:W0:Y:S01]  /*0080*/  LDC.64 R2, c[0x0][0x380] ;  /* 0x0000e000ff027b82 */ /* 0x000e220000000a00 */
[----:B------:R-:W-:Y:S01]  /*0090*/  IMAD R0, R5, UR4, R0 ;  /* 0x0000000405007c24 */ /* 0x000fe2000f8e0200 */
[----:B------:R-:W1:Y:S01]  /*00a0*/  LDCU.64 UR6, c[0x0][0x358] ;  /* 0x00006b00ff0677ac */ /* 0x000e620008000a00 */
[----:B------:R-:W-:Y:S02]  /*00b0*/  IMAD.MOV.U32 R9, RZ, RZ, 0x1 ;  /* 0x00000001ff097424 */ /* 0x000fe400078e00ff */
[----:B------:R-:W-:-:S07]  /*00c0*/  IMAD.SHL.U32 R8, R0, 0x2, RZ ;  /* 0x0000000200087824 */ /* 0x000fce00078e00ff */
.L_x_6:
[----:B------:R-:W-:Y:S01]  /*00d0*/  BAR.SYNC.DEFER_BLOCKING 0x0 ;  /* 0x0000000000007b1d */ /* 0x000fe20000010000 */
[----:B------:R-:W-:Y:S02]  /*00e0*/  ISETP.GE.AND P0, PT, R0, R4, PT ;  /* 0x000000040000720c */ /* 0x000fe40003f06270 */
[----:B------:R-:W-:Y:S02]  /*00f0*/  ISETP.GT.U32.AND P1, PT, R4, 0x1, PT ;  /* 0x000000010400780c */ /* 0x000fe40003f24070 */
[----:B------:R-:W-:Y:S01]  /*0100*/  SHF.R.U32.HI R10, RZ, 0x1, R4 ;  /* 0x00000001ff0a7819 */ /* 0x000fe20000011604 */
[----:B------:R-:W-:Y:S08]  /*0110*/  BSSY.RECONVERGENT B0, `(.L_x_4) ;  /* 0x000000a000007945 */ /* 0x000ff00003800200 */
[----:B--2---:R-:W-:Y:S05]  /*0120*/  @P0 BRA `(.L_x_5) ;  /* 0x0000000000200947 */ /* 0x004fea0003800000 */
[----:B------:R-:W-:-:S05]  /*0130*/  IMAD R4, R8, R9, R9 ;  /* 0x0000000908047224 */ /* 0x000fca00078e0209 */
[----:B------:R-:W-:-:S05]  /*0140*/  IADD3 R5, PT, PT, R4, -0x1, RZ ;  /* 0xffffffff04057810 */ /* 0x000fca0007ffe0ff */
[----:B0-----:R-:W-:-:S04]  /*0150*/  IMAD.WIDE R4, R5, 0x4, R2 ;  /* 0x0000000405047825 */ /* 0x001fc800078e0202 */
[----:B------:R-:W-:Y:S02]  /*0160*/  IMAD.WIDE R6, R9, 0x4, R4 ;  /* 0x0000000409067825 */ /* 0x000fe400078e0204 */
[----:B-1----:R-:W2:Y:S04]  /*0170*/  LDG.E R4, desc[UR6][R4.64] ;  /* 0x0000000604047981 */ /* 0x002ea8000c1e1900 */
[----:B------:R-:W2:Y:S02]  /*0180*/  LDG.E R11, desc[UR6][R6.64] ;  /* 0x00000006060b7981 */ /* 0x000ea4000c1e1900 */
[----:B--2---:R-:W-:-:S05]  /*0190*/  IMAD.IADD R11, R4, 0x1, R11 ;  /* 0x00000001040b7824 */ /* 0x004fca00078e020b */
[----:B------:R2:W-:Y:S02]  /*01a0*/  STG.E desc[UR6][R6.64], R11 ;  /* 0x0000000b06007986 */ /* 0x0005e4000c101906 */
.L_x_5:
[----:B-1----:R-:W-:Y:S05]  /*01b0*/  BSYNC.RECONVERGENT B0 ;  /* 0x0000000000007941 */ /* 0x002fea0003800200 */
.L_x_4:
[----:B------:R-:W-:Y:S02]  /*01c0*/  MOV R4, R10 ;  /* 0x0000000a00047202 */ /* 0x000fe40000000f00 */
[----:B------:R-:W-:Y:S01]  /*01d0*/  SHF.L.U32 R9, R9, 0x1, RZ ;  /* 0x0000000109097819 */ /* 0x000fe200000006ff */
[----:B------:R-:W-:Y:S06]  /*01e0*/  @P1 BRA `(.L_x_6) ;  /* 0xfffffffc00b81947 */ /* 0x000fec000383ffff */
[----:B------:R-:W-:Y:S05]  /*01f0*/  EXIT ;  /* 0x000000000000794d */ /* 0x000fea0003800000 */
.L_x_7:
        /* <DEDUP_REMOVED lines=16> */
.L_x_9:


//--------------------- .nv.shared.reserved.0     --------------------------
	.section	.nv.shared.reserved.0,"aw",@nobits
	.weak		__nv_reservedSMEM_offset_0_alias
	.size		__nv_reservedSMEM_offset_0_alias, 0, 64
	.other		__nv_reservedSMEM_offset_0_alias,@"STO_CUDA_RESERVED_SHARED STV_DEFAULT"
__nv_reservedSMEM_offset_0_alias:
	.zero		0
	.zero		64


//--------------------- .nv.constant0._Z19blelloch_down_sweepPii --------------------------
	.section	.nv.constant0._Z19blelloch_down_sweepPii,"a",@progbits
	.sectionflags	@""
	.align	4
.nv.constant0._Z19blelloch_down_sweepPii:
	.zero		908


//--------------------- .nv.constant0._Z17blelloch_up_sweepPii --------------------------
	.section	.nv.constant0._Z17blelloch_up_sweepPii,"a",@progbits
	.sectionflags	@""
	.align	4
.nv.constant0._Z17blelloch_up_sweepPii:
	.zero		908


//--------------------- SYMBOLS --------------------------

	.type		.nv.reservedSmem.offset0,@object
	.size		.nv.reservedSmem.offset0,0x4
